	.headerflags	@"EF_CUDA_TEXMODE_UNIFIED EF_CUDA_64BIT_ADDRESS EF_CUDA_ACCELERATORS EF_CUDA_SM90 EF_CUDA_VIRTUAL_SM(EF_CUDA_SM90)"
	.elftype	@"ET_EXEC"


//--------------------- .nv.info                  --------------------------
	.section	.nv.info,"",@"SHT_CUDA_INFO"
	.align	4


	//----- nvinfo : EIATTR_REGCOUNT
	.align		4
        /*0000*/ 	.byte	0x04, 0x2f
        /*0002*/ 	.short	(.L_3 - .L_2)
	.align		4
.L_2:
        /*0004*/ 	.word	index@(triton_poi_fused__native_batch_norm_legit_no_training_convolution_relu_8)
        /*0008*/ 	.word	0x00000016


	//----- nvinfo : EIATTR_MIN_STACK_SIZE
	.align		4
.L_3:
        /*000c*/ 	.byte	0x04, 0x12
        /*000e*/ 	.short	(.L_5 - .L_4)
	.align		4
.L_4:
        /*0010*/ 	.word	index@(triton_poi_fused__native_batch_norm_legit_no_training_convolution_relu_8)
        /*0014*/ 	.word	0x00000000


	//----- nvinfo : EIATTR_FRAME_SIZE
	.align		4
.L_5:
        /*0018*/ 	.byte	0x04, 0x11
        /*001a*/ 	.short	(.L_7 - .L_6)
	.align		4
.L_6:
        /*001c*/ 	.word	index@(triton_poi_fused__native_batch_norm_legit_no_training_convolution_relu_8)
        /*0020*/ 	.word	0x00000000


	//----- nvinfo : EIATTR_MIN_STACK_SIZE
	.align		4
.L_7:
        /*0024*/ 	.byte	0x04, 0x12
        /*0026*/ 	.short	(.L_9 - .L_8)
	.align		4
.L_8:
        /*0028*/ 	.word	index@(triton_poi_fused__native_batch_norm_legit_no_training_convolution_relu_8)
        /*002c*/ 	.word	0x00000000
.L_9:


//--------------------- .nv.info.triton_poi_fused__native_batch_norm_legit_no_training_convolution_relu_8 --------------------------
	.section	.nv.info.triton_poi_fused__native_batch_norm_legit_no_training_convolution_relu_8,"",@"SHT_CUDA_INFO"
	.sectionflags	@""
	.align	4


	//----- nvinfo : EIATTR_CUDA_API_VERSION
	.align		4
        /*0000*/ 	.byte	0x04, 0x37
        /*0002*/ 	.short	(.L_11 - .L_10)
.L_10:
        /*0004*/ 	.word	0x0000007c


	//----- nvinfo : EIATTR_KPARAM_INFO
	.align		4
.L_11:
        /*0008*/ 	.byte	0x04, 0x17
        /*000a*/ 	.short	(.L_13 - .L_12)
.L_12:
        /*000c*/ 	.word	0x00000000
        /*0010*/ 	.short	0x0007
        /*0012*/ 	.short	0x0038
        /*0014*/ 	.byte	0x00, 0xf0, 0x11, 0x00


	//----- nvinfo : EIATTR_KPARAM_INFO
	.align		4
.L_13:
        /*0018*/ 	.byte	0x04, 0x17
        /*001a*/ 	.short	(.L_15 - .L_14)
.L_14:
        /*001c*/ 	.word	0x00000000
        /*0020*/ 	.short	0x0006
        /*0022*/ 	.short	0x0030
        /*0024*/ 	.byte	0x00, 0xf4, 0x21, 0x00


	//----- nvinfo : EIATTR_KPARAM_INFO
	.align		4
.L_15:
        /*0028*/ 	.byte	0x04, 0x17
        /*002a*/ 	.short	(.L_17 - .L_16)
.L_16:
        /*002c*/ 	.word	0x00000000
        /*0030*/ 	.short	0x0005
        /*0032*/ 	.short	0x0028
        /*0034*/ 	.byte	0x00, 0xf4, 0x21, 0x00


	//----- nvinfo : EIATTR_KPARAM_INFO
	.align		4
.L_17:
        /*0038*/ 	.byte	0x04, 0x17
        /*003a*/ 	.short	(.L_19 - .L_18)
.L_18:
        /*003c*/ 	.word	0x00000000
        /*0040*/ 	.short	0x0004
        /*0042*/ 	.short	0x0020
        /*0044*/ 	.byte	0x00, 0xf4, 0x21, 0x00


	//----- nvinfo : EIATTR_KPARAM_INFO
	.align		4
.L_19:
        /*0048*/ 	.byte	0x04, 0x17
        /*004a*/ 	.short	(.L_21 - .L_20)
.L_20:
        /*004c*/ 	.word	0x00000000
        /*0050*/ 	.short	0x0003
        /*0052*/ 	.short	0x0018
        /*0054*/ 	.byte	0x00, 0xf4, 0x21, 0x00


	//----- nvinfo : EIATTR_KPARAM_INFO
	.align		4
.L_21:
        /*0058*/ 	.byte	0x04, 0x17
        /*005a*/ 	.short	(.L_23 - .L_22)
.L_22:
        /*005c*/ 	.word	0x00000000
        /*0060*/ 	.short	0x0002
        /*0062*/ 	.short	0x0010
        /*0064*/ 	.byte	0x00, 0xf4, 0x21, 0x00


	//----- nvinfo : EIATTR_KPARAM_INFO
	.align		4
.L_23:
        /*0068*/ 	.byte	0x04, 0x17
        /*006a*/ 	.short	(.L_25 - .L_24)
.L_24:
        /*006c*/ 	.word	0x00000000
        /*0070*/ 	.short	0x0001
        /*0072*/ 	.short	0x0008
        /*0074*/ 	.byte	0x00, 0xf4, 0x21, 0x00


	//----- nvinfo : EIATTR_KPARAM_INFO
	.align		4
.L_25:
        /*0078*/ 	.byte	0x04, 0x17
        /*007a*/ 	.short	(.L_27 - .L_26)
.L_26:
        /*007c*/ 	.word	0x00000000
        /*0080*/ 	.short	0x0000
        /*0082*/ 	.short	0x0000
        /*0084*/ 	.byte	0x00, 0xf4, 0x21, 0x00


	//----- nvinfo : EIATTR_SPARSE_MMA_MASK
	.align		4
.L_27:
        /*0088*/ 	.byte	0x03, 0x50
        /*008a*/ 	.short	0x0000


	//----- nvinfo : EIATTR_MAXREG_COUNT
	.align		4
        /*008c*/ 	.byte	0x03, 0x1b
        /*008e*/ 	.short	0x00ff


	//----- nvinfo : EIATTR_EXIT_INSTR_OFFSETS
	.align		4
        /*0090*/ 	.byte	0x04, 0x1c
        /*0092*/ 	.short	(.L_29 - .L_28)


	//   ....[0]....
.L_28:
        /*0094*/ 	.word	0x000003c0


	//----- nvinfo : EIATTR_REQNTID
	.align		4
.L_29:
        /*0098*/ 	.byte	0x04, 0x10
        /*009a*/ 	.short	(.L_31 - .L_30)
.L_30:
        /*009c*/ 	.word	0x00000080
        /*00a0*/ 	.word	0x00000001
        /*00a4*/ 	.word	0x00000001


	//----- nvinfo : EIATTR_CBANK_PARAM_SIZE
	.align		4
.L_31:
        /*00a8*/ 	.byte	0x03, 0x19
        /*00aa*/ 	.short	0x003c


	//----- nvinfo : EIATTR_PARAM_CBANK
	.align		4
        /*00ac*/ 	.byte	0x04, 0x0a
        /*00ae*/ 	.short	(.L_33 - .L_32)
	.align		4
.L_32:
        /*00b0*/ 	.word	index@(.nv.constant0.triton_poi_fused__native_batch_norm_legit_no_training_convolution_relu_8)
        /*00b4*/ 	.short	0x0210
        /*00b6*/ 	.short	0x003c


	//----- nvinfo : EIATTR_SW_WAR
	.align		4
.L_33:
        /*00b8*/ 	.byte	0x04, 0x36
        /*00ba*/ 	.short	(.L_35 - .L_34)
.L_34:
        /*00bc*/ 	.word	0x00000008
.L_35:


//--------------------- .nv.callgraph             --------------------------
	.section	.nv.callgraph,"",@"SHT_CUDA_CALLGRAPH"
	.align	4
	.sectionentsize	8
	.align		4
        /*0000*/ 	.word	0x00000000
	.align		4
        /*0004*/ 	.word	0xffffffff
	.align		4
        /*0008*/ 	.word	0x00000000
	.align		4
        /*000c*/ 	.word	0xfffffffe
	.align		4
        /*0010*/ 	.word	0x00000000
	.align		4
        /*0014*/ 	.word	0xfffffffd
	.align		4
        /*0018*/ 	.word	0x00000000
	.align		4
        /*001c*/ 	.word	0xfffffffc


//--------------------- .nv.constant4             --------------------------
	.section	.nv.constant4,"a",@progbits
	.align	8
	.align		8
.nv.constant4:
        /*0000*/ 	.dword	_$_str
	.align		8
        /*0008*/ 	.dword	_$_str_$_2


//--------------------- .text.triton_poi_fused__native_batch_norm_legit_no_training_convolution_relu_8 --------------------------
	.section	.text.triton_poi_fused__native_batch_norm_legit_no_training_convolution_relu_8,"ax",@progbits
	.align	128
        .global         triton_poi_fused__native_batch_norm_legit_no_training_convolution_relu_8
        .type           triton_poi_fused__native_batch_norm_legit_no_training_convolution_relu_8,@function
        .size           triton_poi_fused__native_batch_norm_legit_no_training_convolution_relu_8,(.L_x_1 - triton_poi_fused__native_batch_norm_legit_no_training_convolution_relu_8)
        .other          triton_poi_fused__native_batch_norm_legit_no_training_convolution_relu_8,@"STO_CUDA_ENTRY STV_DEFAULT"
triton_poi_fused__native_batch_norm_legit_no_training_convolution_relu_8:
.text.triton_poi_fused__native_batch_norm_legit_no_training_convolution_relu_8:
[----:B------:R-:W-:Y:S01]  /*0000*/  LDC R1, c[0x0][0x28] ;  /* 0x00000a00ff017b82 */ /* 0x000fe20000000800 */
[----:B------:R-:W1:Y:S07]  /*0010*/  S2R R0, SR_TID.X ;  /* 0x0000000000007919 */ /* 0x000e6e0000002100 */
[----:B------:R-:W2:Y:S01]  /*0020*/  LDC.64 R14, c[0x0][0x228] ;  /* 0x00008a00ff0e7b82 */ /* 0x000ea20000000a00 */
[----:B------:R-:W-:Y:S01]  /*0030*/  ULDC.64 UR4, c[0x0][0x208] ;  /* 0x0000820000047ab9 */ /* 0x000fe20000000a00 */
[----:B------:R-:W3:Y:S06]  /*0040*/  S2R R5, SR_CTAID.X ;  /* 0x0000000000057919 */ /* 0x000eec0000002500 */
[----:B------:R-:W4:Y:S08]  /*0050*/  LDC.64 R10, c[0x0][0x218] ;  /* 0x00008600ff0a7b82 */ /* 0x000f300000000a00 */
[----:B------:R-:W5:Y:S08]  /*0060*/  LDC.64 R12, c[0x0][0x220] ;  /* 0x00008800ff0c7b82 */ /* 0x000f700000000a00 */
[----:B------:R-:W4:Y:S01]  /*0070*/  LDC.64 R16, c[0x0][0x230] ;  /* 0x00008c00ff107b82 */ /* 0x000f220000000a00 */
[----:B-1----:R-:W-:-:S02]  /*0080*/  SHF.L.U32 R0, R0, 0x1, RZ ;  /* 0x0000000100007819 */ /* 0x002fc400000006ff */
[----:B---3--:R-:W-:Y:S02]  /*0090*/  SHF.R.S32.HI R3, RZ, 0x17, R5 ;  /* 0x00000017ff037819 */ /* 0x008fe40000011405 */
[----:B------:R-:W-:Y:S02]  /*00a0*/  LOP3.LUT R0, R0, 0xfe, RZ, 0xc0, !PT ;  /* 0x000000fe00007812 */ /* 0x000fe400078ec0ff */
[----:B------:R-:W-:Y:S02]  /*00b0*/  SGXT R3, R3, 0x1 ;  /* 0x000000010303781a */ /* 0x000fe40000000200 */
[----:B------:R-:W-:Y:S02]  /*00c0*/  LEA R0, R5, R0, 0x8 ;  /* 0x0000000005007211 */ /* 0x000fe400078e40ff */
[----:B------:R-:W1:Y:S02]  /*00d0*/  LDC.64 R4, c[0x0][0x238] ;  /* 0x00008e00ff047b82 */ /* 0x000e640000000a00 */
[----:B------:R-:W-:-:S04]  /*00e0*/  LEA.HI R3, R3, R0, RZ, 0x4 ;  /* 0x0000000003037211 */ /* 0x000fc800078f20ff */
[--C-:B------:R-:W-:Y:S02]  /*00f0*/  SHF.R.S32.HI R2, RZ, 0x4, R3.reuse ;  /* 0x00000004ff027819 */ /* 0x100fe40000011403 */
[----:B------:R-:W-:-:S04]  /*0100*/  SHF.R.S32.HI R3, RZ, 0x1f, R3 ;  /* 0x0000001fff037819 */ /* 0x000fc80000011403 */
[----:B------:R-:W-:-:S04]  /*0110*/  LEA.HI R3, R3, R2, RZ, 0x9 ;  /* 0x0000000203037211 */ /* 0x000fc800078f48ff */
[----:B------:R-:W-:-:S04]  /*0120*/  LOP3.LUT R3, R3, 0xfffffe00, RZ, 0xc0, !PT ;  /* 0xfffffe0003037812 */ /* 0x000fc800078ec0ff */
[----:B------:R-:W-:Y:S02]  /*0130*/  IADD3 R19, R2, -R3, RZ ;  /* 0x8000000302137210 */ /* 0x000fe40007ffe0ff */
[----:B------:R-:W3:Y:S03]  /*0140*/  LDC.64 R2, c[0x0][0x210] ;  /* 0x00008400ff027b82 */ /* 0x000ee60000000a00 */
[----:B--2---:R-:W-:-:S05]  /*0150*/  IMAD.WIDE R14, R19, 0x4, R14 ;  /* 0x00000004130e7825 */ /* 0x004fca00078e020e */
[----:B------:R2:W2:Y:S01]  /*0160*/  LDG.E.EL R18, desc[UR4][R14.64] ;  /* 0x000000040e127981 */ /* 0x0004a2000c2e1900 */
[----:B----4-:R-:W-:-:S04]  /*0170*/  IMAD.WIDE R10, R19, 0x4, R10 ;  /* 0x00000004130a7825 */ /* 0x010fc800078e020a */
[----:B-----5:R-:W-:Y:S01]  /*0180*/  IMAD.WIDE R12, R19, 0x4, R12 ;  /* 0x00000004130c7825 */ /* 0x020fe200078e020c */
[----:B------:R4:W5:Y:S04]  /*0190*/  LDG.E.EL R8, desc[UR4][R10.64] ;  /* 0x000000040a087981 */ /* 0x000968000c2e1900 */
[----:B------:R-:W5:Y:S01]  /*01a0*/  LDG.E.EL R9, desc[UR4][R12.64] ;  /* 0x000000040c097981 */ /* 0x000f62000c2e1900 */
[----:B---3--:R-:W-:-:S05]  /*01b0*/  IMAD.WIDE R2, R0, 0x4, R2 ;  /* 0x0000000400027825 */ /* 0x008fca00078e0202 */
[----:B------:R-:W5:Y:S01]  /*01c0*/  LDG.E.64 R6, desc[UR4][R2.64] ;  /* 0x0000000402067981 */ /* 0x000f62000c1e1b00 */
[----:B0-2---:R-:W-:-:S04]  /*01d0*/  IMAD.WIDE R14, R19, 0x4, R16 ;  /* 0x00000004130e7825 */ /* 0x005fc800078e0210 */
[----:B-1----:R-:W-:Y:S02]  /*01e0*/  IMAD.WIDE R16, R19, 0x4, R4 ;  /* 0x0000000413107825 */ /* 0x002fe400078e0204 */
[----:B------:R-:W2:Y:S01]  /*01f0*/  LDG.E.EL R14, desc[UR4][R14.64] ;  /* 0x000000040e0e7981 */ /* 0x000ea2000c2e1900 */
[----:B----4-:R-:W-:Y:S01]  /*0200*/  HFMA2.MMA R10, -RZ, RZ, 1.625, 0 ;  /* 0x3e800000ff0a7435 */ /* 0x010fe200000001ff */
[----:B------:R-:W0:Y:S02]  /*0210*/  LDC.64 R4, c[0x0][0x240] ;  /* 0x00009000ff047b82 */ /* 0x000e240000000a00 */
[----:B------:R-:W2:Y:S01]  /*0220*/  LDG.E.EL R17, desc[UR4][R16.64] ;  /* 0x0000000410117981 */ /* 0x000ea2000c2e1900 */
[----:B0-----:R-:W-:-:S04]  /*0230*/  IMAD.WIDE R4, R0, 0x4, R4 ;  /* 0x0000000400047825 */ /* 0x001fc800078e0204 */
[----:B------:R-:W-:-:S04]  /*0240*/  FADD R18, R18, 9.9999997473787516356e-06 ;  /* 0x3727c5ac12127421 */ /* 0x000fc80000000000 */
[----:B------:R-:W0:Y:S02]  /*0250*/  MUFU.SQRT R19, R18 ;  /* 0x0000001200137308 */ /* 0x000e240000002000 */
[C---:B0-----:R-:W-:Y:S02]  /*0260*/  FSETP.GT.AND P0, PT, R19.reuse, 8.50705917302346158658e+37, PT ;  /* 0x7e8000001300780b */ /* 0x041fe40003f04000 */
[----:B------:R-:W-:-:S11]  /*0270*/  FSETP.GEU.AND P1, PT, R19, 1.175494350822287508e-38, PT ;  /* 0x008000001300780b */ /* 0x000fd60003f2e000 */
[----:B------:R-:W-:-:S04]  /*0280*/  @P0 FMUL R19, R19, 0.25 ;  /* 0x3e80000013130820 */ /* 0x000fc80000400000 */
[----:B------:R-:W-:-:S06]  /*0290*/  @!P1 FMUL R19, R19, 16777216 ;  /* 0x4b80000013139820 */ /* 0x000fcc0000400000 */
[----:B------:R-:W0:Y:S01]  /*02a0*/  MUFU.RCP R19, R19 ;  /* 0x0000001300137308 */ /* 0x000e220000001000 */
[----:B------:R-:W-:Y:S01]  /*02b0*/  FSEL R10, R10, 1, P0 ;  /* 0x3f8000000a0a7808 */ /* 0x000fe20000000000 */
[--C-:B-----5:R-:W-:Y:S01]  /*02c0*/  FADD R6, R6, R8.reuse ;  /* 0x0000000806067221 */ /* 0x120fe20000000000 */
[----:B------:R-:W-:-:S03]  /*02d0*/  FADD R7, R7, R8 ;  /* 0x0000000807077221 */ /* 0x000fc60000000000 */
[----:B------:R-:W-:Y:S01]  /*02e0*/  @!P1 FMUL R10, R10, 16777216 ;  /* 0x4b8000000a0a9820 */ /* 0x000fe20000400000 */
[C---:B------:R-:W-:Y:S01]  /*02f0*/  FADD R8, -R9.reuse, R6 ;  /* 0x0000000609087221 */ /* 0x040fe20000000100 */
[----:B------:R-:W-:Y:S02]  /*0300*/  FADD R9, -R9, R7 ;  /* 0x0000000709097221 */ /* 0x000fe40000000100 */
[----:B0-----:R-:W-:-:S04]  /*0310*/  FMUL R10, R19, R10 ;  /* 0x0000000a130a7220 */ /* 0x001fc80000400000 */
[-C--:B------:R-:W-:Y:S01]  /*0320*/  FMUL R8, R8, R10.reuse ;  /* 0x0000000a08087220 */ /* 0x080fe20000400000 */
[----:B------:R-:W-:-:S03]  /*0330*/  FMUL R10, R9, R10 ;  /* 0x0000000a090a7220 */ /* 0x000fc60000400000 */
[C-C-:B--2---:R-:W-:Y:S01]  /*0340*/  FFMA R8, R14.reuse, R8, R17.reuse ;  /* 0x000000080e087223 */ /* 0x144fe20000000011 */
[----:B------:R-:W-:-:S04]  /*0350*/  FFMA R10, R14, R10, R17 ;  /* 0x0000000a0e0a7223 */ /* 0x000fc80000000011 */
[----:B------:R-:W-:Y:S02]  /*0360*/  FSETP.GEU.AND P0, PT, R8, RZ, PT ;  /* 0x000000ff0800720b */ /* 0x000fe40003f0e000 */
[----:B------:R-:W-:Y:S02]  /*0370*/  FSETP.GEU.AND P1, PT, R10, RZ, PT ;  /* 0x000000ff0a00720b */ /* 0x000fe40003f2e000 */
[----:B------:R-:W-:Y:S02]  /*0380*/  FSEL R8, R8, RZ, P0 ;  /* 0x000000ff08087208 */ /* 0x000fe40000000000 */
[----:B------:R-:W-:Y:S01]  /*0390*/  FSEL R9, R10, RZ, P1 ;  /* 0x000000ff0a097208 */ /* 0x000fe20000800000 */
[----:B------:R-:W-:Y:S04]  /*03a0*/  STG.E.64 desc[UR4][R2.64], R6 ;  /* 0x0000000602007986 */ /* 0x000fe8000c101b04 */
[----:B------:R-:W-:Y:S01]  /*03b0*/  STG.E.64 desc[UR4][R4.64], R8 ;  /* 0x0000000804007986 */ /* 0x000fe2000c101b04 */
[----:B------:R-:W-:Y:S05]  /*03c0*/  EXIT ;  /* 0x000000000000794d */ /* 0x000fea0003800000 */
.L_x_0:
[----:B------:R-:W-:-:S00]  /*03d0*/  BRA `(.L_x_0) ;  /* 0xfffffffc00fc7947 */ /* 0x000fc0000383ffff */
[----:B------:R-:W-:-:S00]  /*03e0*/  NOP ;  /* 0x0000000000007918 */ /* 0x000fc00000000000 */
        /* <DEDUP_REMOVED lines=9> */
.L_x_1:


//--------------------- .nv.global.init           --------------------------
	.section	.nv.global.init,"aw",@progbits
.nv.global.init:
	.type		_$_str,@object
	.size		_$_str,(_$_str_$_2 - _$_str)
_$_str:
        /*0000*/ 	.byte	0x5f, 0x5f, 0x43, 0x55, 0x44, 0x41, 0x5f, 0x46, 0x54, 0x5a, 0x00
	.type		_$_str_$_2,@object
	.size		_$_str_$_2,(.L_1 - _$_str_$_2)
_$_str_$_2:
        /*000b*/ 	.byte	0x5f, 0x5f, 0x43, 0x55, 0x44, 0x41, 0x5f, 0x50, 0x52, 0x45, 0x43, 0x5f, 0x53, 0x51, 0x52, 0x54
        /*001b*/ 	.byte	0x00
.L_1:


//--------------------- .nv.constant0.triton_poi_fused__native_batch_norm_legit_no_training_convolution_relu_8 --------------------------
	.section	.nv.constant0.triton_poi_fused__native_batch_norm_legit_no_training_convolution_relu_8,"a",@progbits
	.sectionflags	@""
	.align	4
.nv.constant0.triton_poi_fused__native_batch_norm_legit_no_training_convolution_relu_8:
	.zero		588
